//
// Generated by NVIDIA NVVM Compiler
//
// Compiler Build ID: CL-36424714
// Cuda compilation tools, release 13.0, V13.0.88
// Based on NVVM 20.0.0
//

.version 9.0
.target sm_100
.address_size 64

	// .globl	_Z10d_baselineP8atomdescP10hist_entryxdi
.extern .shared .align 16 .b8 histo_s[];

.visible .entry _Z10d_baselineP8atomdescP10hist_entryxdi(
	.param .u64 .ptr .align 1 _Z10d_baselineP8atomdescP10hist_entryxdi_param_0,
	.param .u64 .ptr .align 1 _Z10d_baselineP8atomdescP10hist_entryxdi_param_1,
	.param .u64 _Z10d_baselineP8atomdescP10hist_entryxdi_param_2,
	.param .f64 _Z10d_baselineP8atomdescP10hist_entryxdi_param_3,
	.param .u32 _Z10d_baselineP8atomdescP10hist_entryxdi_param_4
)
{
	.reg .pred 	%p<9>;
	.reg .b32 	%r<33>;
	.reg .b64 	%rd<20>;
	.reg .b64 	%fd<16>;

	ld.param.u64 	%rd11, [_Z10d_baselineP8atomdescP10hist_entryxdi_param_0];
	ld.param.u64 	%rd9, [_Z10d_baselineP8atomdescP10hist_entryxdi_param_1];
	ld.param.u64 	%rd10, [_Z10d_baselineP8atomdescP10hist_entryxdi_param_2];
	ld.param.f64 	%fd4, [_Z10d_baselineP8atomdescP10hist_entryxdi_param_3];
	ld.param.u32 	%r14, [_Z10d_baselineP8atomdescP10hist_entryxdi_param_4];
	cvta.to.global.u64 	%rd1, %rd11;
	mov.u32 	%r15, %ctaid.x;
	mov.u32 	%r1, %ntid.x;
	mov.u32 	%r32, %tid.x;
	mad.lo.s32 	%r30, %r15, %r1, %r32;
	setp.ge.u32 	%p1, %r32, %r14;
	@%p1 bra 	$L__BB0_3;
	mov.u32 	%r17, histo_s;
	mov.u32 	%r29, %r32;
$L__BB0_2:
	shl.b32 	%r16, %r29, 2;
	add.s32 	%r18, %r17, %r16;
	mov.b32 	%r19, 0;
	st.shared.u32 	[%r18], %r19;
	add.s32 	%r29, %r29, %r1;
	setp.lt.u32 	%p2, %r29, %r14;
	@%p2 bra 	$L__BB0_2;
$L__BB0_3:
	bar.sync 	0;
	cvt.s64.s32 	%rd18, %r30;
	setp.le.s64 	%p3, %rd10, %rd18;
	@%p3 bra 	$L__BB0_9;
	mov.u32 	%r20, %nctaid.x;
	mul.lo.s32 	%r6, %r1, %r20;
	mov.u32 	%r23, histo_s;
$L__BB0_5:
	add.s32 	%r31, %r30, 1;
	cvt.s64.s32 	%rd19, %r31;
	setp.le.s64 	%p4, %rd10, %rd19;
	@%p4 bra 	$L__BB0_8;
	mad.lo.s64 	%rd12, %rd18, 24, %rd1;
	ld.global.f64 	%fd1, [%rd12];
	ld.global.f64 	%fd2, [%rd12+8];
	ld.global.f64 	%fd3, [%rd12+16];
$L__BB0_7:
	mad.lo.s64 	%rd13, %rd19, 24, %rd1;
	ld.global.f64 	%fd5, [%rd13];
	ld.global.f64 	%fd6, [%rd13+8];
	ld.global.f64 	%fd7, [%rd13+16];
	sub.f64 	%fd8, %fd1, %fd5;
	sub.f64 	%fd9, %fd2, %fd6;
	mul.f64 	%fd10, %fd9, %fd9;
	fma.rn.f64 	%fd11, %fd8, %fd8, %fd10;
	sub.f64 	%fd12, %fd3, %fd7;
	fma.rn.f64 	%fd13, %fd12, %fd12, %fd11;
	sqrt.rn.f64 	%fd14, %fd13;
	div.rn.f64 	%fd15, %fd14, %fd4;
	cvt.rzi.s32.f64 	%r21, %fd15;
	shl.b32 	%r22, %r21, 2;
	add.s32 	%r24, %r23, %r22;
	atom.shared.add.u32 	%r25, [%r24], 1;
	add.s32 	%r31, %r31, 1;
	cvt.s64.s32 	%rd19, %r31;
	setp.gt.s64 	%p5, %rd10, %rd19;
	@%p5 bra 	$L__BB0_7;
$L__BB0_8:
	add.s32 	%r30, %r30, %r6;
	cvt.s64.s32 	%rd18, %r30;
	setp.gt.s64 	%p6, %rd10, %rd18;
	@%p6 bra 	$L__BB0_5;
$L__BB0_9:
	bar.sync 	0;
	setp.ge.s32 	%p7, %r32, %r14;
	@%p7 bra 	$L__BB0_12;
	cvta.to.global.u64 	%rd8, %rd9;
	mov.u32 	%r27, histo_s;
$L__BB0_11:
	mul.wide.s32 	%rd14, %r32, 8;
	add.s64 	%rd15, %rd8, %rd14;
	shl.b32 	%r26, %r32, 2;
	add.s32 	%r28, %r27, %r26;
	ld.shared.s32 	%rd16, [%r28];
	atom.global.add.u64 	%rd17, [%rd15], %rd16;
	add.s32 	%r32, %r32, %r1;
	setp.lt.s32 	%p8, %r32, %r14;
	@%p8 bra 	$L__BB0_11;
$L__BB0_12:
	ret;

}


// ===== COMPILED SASS (sm_100) =====

	.target	sm_100

	.elftype	@"ET_EXEC"


//--------------------- .note.nv.tkinfo           --------------------------
	.section	.note.nv.tkinfo,"",@"SHT_NOTE"
	.sectionflags	@"SHF_NOTE_NV_TKINFO"
	.tkinfo
        /*0018*/ 	.word	0x00000002
        /*0030*/ 	.string	""
        /*0030*/ 	.string	"ptxas"
        /*0030*/ 	.string	"Cuda compilation tools, release 13.0, V13.0.88"
        /*0030*/ 	.string	"Build cuda_13.0.r13.0/compiler.36424714_0"
        /*0030*/ 	.string	"-arch sm_100 -m 64 "



//--------------------- .note.nv.cuinfo           --------------------------
	.section	.note.nv.cuinfo,"",@"SHT_NOTE"
	.sectionflags	@"SHF_NOTE_NV_CUINFO"
        /*0018*/ 	.short	0x0002
        /*001a*/ 	.short	0x0064
        /*001c*/ 	.short	0x0082
	.zero		2


//--------------------- .nv.info                  --------------------------
	.section	.nv.info,"",@"SHT_CUDA_INFO"
	.align	4


	//----- nvinfo : EIATTR_REGCOUNT
	.align		4
        /*0000*/ 	.byte	0x04, 0x2f
        /*0002*/ 	.short	(.L_1 - .L_0)
	.align		4
.L_0:
        /*0004*/ 	.word	index@(_Z10d_baselineP8atomdescP10hist_entryxdi)
        /*0008*/ 	.word	0x00000025


	//----- nvinfo : EIATTR_FRAME_SIZE
	.align		4
.L_1:
        /*000c*/ 	.byte	0x04, 0x11
        /*000e*/ 	.short	(.L_3 - .L_2)
	.align		4
.L_2:
        /*0010*/ 	.word	index@($__internal_1_$__cuda_sm20_dsqrt_rn_f64_mediumpath_v1)
        /*0014*/ 	.word	0x00000000


	//----- nvinfo : EIATTR_FRAME_SIZE
	.align		4
.L_3:
        /*0018*/ 	.byte	0x04, 0x11
        /*001a*/ 	.short	(.L_5 - .L_4)
	.align		4
.L_4:
        /*001c*/ 	.word	index@($__internal_0_$__cuda_sm20_div_rn_f64_full)
        /*0020*/ 	.word	0x00000000


	//----- nvinfo : EIATTR_FRAME_SIZE
	.align		4
.L_5:
        /*0024*/ 	.byte	0x04, 0x11
        /*0026*/ 	.short	(.L_7 - .L_6)
	.align		4
.L_6:
        /*0028*/ 	.word	index@(_Z10d_baselineP8atomdescP10hist_entryxdi)
        /*002c*/ 	.word	0x00000000


	//----- nvinfo : EIATTR_MIN_STACK_SIZE
	.align		4
.L_7:
        /*0030*/ 	.byte	0x04, 0x12
        /*0032*/ 	.short	(.L_9 - .L_8)
	.align		4
.L_8:
        /*0034*/ 	.word	index@(_Z10d_baselineP8atomdescP10hist_entryxdi)
        /*0038*/ 	.word	0x00000000
.L_9:


//--------------------- .nv.compat                --------------------------
	.section	.nv.compat,"",@"SHT_CUDA_COMPAT_INFO"
	.align	4
        /*0000*/ 	.byte	0x02, 0x09, 0x00, 0x00, 0x02, 0x02, 0x01, 0x00, 0x02, 0x05, 0x05, 0x00, 0x03, 0x07, 0x01, 0x01
        /*0010*/ 	.byte	0x02, 0x03, 0x00, 0x00, 0x02, 0x06, 0x01, 0x00, 0x04, 0x0b, 0x08, 0x00, 0x01, 0x00, 0x00, 0x00
        /*0020*/ 	.byte	0x00, 0x00, 0x00, 0x00


//--------------------- .nv.info._Z10d_baselineP8atomdescP10hist_entryxdi --------------------------
	.section	.nv.info._Z10d_baselineP8atomdescP10hist_entryxdi,"",@"SHT_CUDA_INFO"
	.sectionflags	@""
	.align	4


	//----- nvinfo : EIATTR_CUDA_API_VERSION
	.align		4
        /*0000*/ 	.byte	0x04, 0x37
        /*0002*/ 	.short	(.L_11 - .L_10)
.L_10:
        /*0004*/ 	.word	0x00000082


	//----- nvinfo : EIATTR_KPARAM_INFO
	.align		4
.L_11:
        /*0008*/ 	.byte	0x04, 0x17
        /*000a*/ 	.short	(.L_13 - .L_12)
.L_12:
        /*000c*/ 	.word	0x00000000
        /*0010*/ 	.short	0x0004
        /*0012*/ 	.short	0x0020
        /*0014*/ 	.byte	0x00, 0xf0, 0x11, 0x00


	//----- nvinfo : EIATTR_KPARAM_INFO
	.align		4
.L_13:
        /*0018*/ 	.byte	0x04, 0x17
        /*001a*/ 	.short	(.L_15 - .L_14)
.L_14:
        /*001c*/ 	.word	0x00000000
        /*0020*/ 	.short	0x0003
        /*0022*/ 	.short	0x0018
        /*0024*/ 	.byte	0x00, 0xf0, 0x21, 0x00


	//----- nvinfo : EIATTR_KPARAM_INFO
	.align		4
.L_15:
        /*0028*/ 	.byte	0x04, 0x17
        /*002a*/ 	.short	(.L_17 - .L_16)
.L_16:
        /*002c*/ 	.word	0x00000000
        /*0030*/ 	.short	0x0002
        /*0032*/ 	.short	0x0010
        /*0034*/ 	.byte	0x00, 0xf0, 0x21, 0x00


	//----- nvinfo : EIATTR_KPARAM_INFO
	.align		4
.L_17:
        /*0038*/ 	.byte	0x04, 0x17
        /*003a*/ 	.short	(.L_19 - .L_18)
.L_18:
        /*003c*/ 	.word	0x00000000
        /*0040*/ 	.short	0x0001
        /*0042*/ 	.short	0x0008
        /*0044*/ 	.byte	0x00, 0xf5, 0x21, 0x00


	//----- nvinfo : EIATTR_KPARAM_INFO
	.align		4
.L_19:
        /*0048*/ 	.byte	0x04, 0x17
        /*004a*/ 	.short	(.L_21 - .L_20)
.L_20:
        /*004c*/ 	.word	0x00000000
        /*0050*/ 	.short	0x0000
        /*0052*/ 	.short	0x0000
        /*0054*/ 	.byte	0x00, 0xf5, 0x21, 0x00


	//----- nvinfo : EIATTR_SPARSE_MMA_MASK
	.align		4
.L_21:
        /*0058*/ 	.byte	0x03, 0x50
        /*005a*/ 	.short	0x0000


	//----- nvinfo : EIATTR_MAXREG_COUNT
	.align		4
        /*005c*/ 	.byte	0x03, 0x1b
        /*005e*/ 	.short	0x00ff


	//----- nvinfo : EIATTR_NUM_BARRIERS
	.align		4
        /*0060*/ 	.byte	0x02, 0x4c
        /*0062*/ 	.byte	0x01
	.zero		1


	//----- nvinfo : EIATTR_MERCURY_ISA_VERSION
	.align		4
        /*0064*/ 	.byte	0x03, 0x5f
        /*0066*/ 	.short	0x0101


	//----- nvinfo : EIATTR_VRC_CTA_INIT_COUNT
	.align		4
        /*0068*/ 	.byte	0x02, 0x4a
	.zero		1
	.zero		1


	//----- nvinfo : EIATTR_EXIT_INSTR_OFFSETS
	.align		4
        /*006c*/ 	.byte	0x04, 0x1c
        /*006e*/ 	.short	(.L_23 - .L_22)


	//   ....[0]....
.L_22:
        /*0070*/ 	.word	0x00000810


	//   ....[1]....
        /*0074*/ 	.word	0x000008e0


	//----- nvinfo : EIATTR_CRS_STACK_SIZE
	.align		4
.L_23:
        /*0078*/ 	.byte	0x04, 0x1e
        /*007a*/ 	.short	(.L_25 - .L_24)
.L_24:
        /*007c*/ 	.word	0x00000000


	//----- nvinfo : EIATTR_CBANK_PARAM_SIZE
	.align		4
.L_25:
        /*0080*/ 	.byte	0x03, 0x19
        /*0082*/ 	.short	0x0024


	//----- nvinfo : EIATTR_PARAM_CBANK
	.align		4
        /*0084*/ 	.byte	0x04, 0x0a
        /*0086*/ 	.short	(.L_27 - .L_26)
	.align		4
.L_26:
        /*0088*/ 	.word	index@(.nv.constant0._Z10d_baselineP8atomdescP10hist_entryxdi)
        /*008c*/ 	.short	0x0380
        /*008e*/ 	.short	0x0024


	//----- nvinfo : EIATTR_SW_WAR
	.align		4
.L_27:
        /*0090*/ 	.byte	0x04, 0x36
        /*0092*/ 	.short	(.L_29 - .L_28)
.L_28:
        /*0094*/ 	.word	0x00000008
.L_29:


//--------------------- .nv.callgraph             --------------------------
	.section	.nv.callgraph,"",@"SHT_CUDA_CALLGRAPH"
	.align	4
	.sectionentsize	8
	.align		4
        /*0000*/ 	.word	0x00000000
	.align		4
        /*0004*/ 	.word	0xffffffff
	.align		4
        /*0008*/ 	.word	0x00000000
	.align		4
        /*000c*/ 	.word	0xfffffffe
	.align		4
        /*0010*/ 	.word	0x00000000
	.align		4
        /*0014*/ 	.word	0xfffffffd
	.align		4
        /*0018*/ 	.word	0x00000000
	.align		4
        /*001c*/ 	.word	0xfffffffc


//--------------------- .text._Z10d_baselineP8atomdescP10hist_entryxdi --------------------------
	.section	.text._Z10d_baselineP8atomdescP10hist_entryxdi,"ax",@progbits
	.align	128
        .global         _Z10d_baselineP8atomdescP10hist_entryxdi
        .type           _Z10d_baselineP8atomdescP10hist_entryxdi,@function
        .size           _Z10d_baselineP8atomdescP10hist_entryxdi,(.L_x_24 - _Z10d_baselineP8atomdescP10hist_entryxdi)
        .other          _Z10d_baselineP8atomdescP10hist_entryxdi,@"STO_CUDA_ENTRY STV_DEFAULT"
_Z10d_baselineP8atomdescP10hist_entryxdi:
.text._Z10d_baselineP8atomdescP10hist_entryxdi:
[----:B------:R-:W-:Y:S01]  /*0000*/  LDC R1, c[0x0][0x37c] ;  /* 0x0000df00ff017b82 */ /* 0x000fe20000000800 */
[----:B------:R-:W0:Y:S01]  /*0010*/  S2R R3, SR_TID.X ;  /* 0x0000000000037919 */ /* 0x000e220000002100 */
[----:B------:R-:W0:Y:S06]  /*0020*/  LDCU UR5, c[0x0][0x3a0] ;  /* 0x00007400ff0577ac */ /* 0x000e2c0008000800 */
[----:B------:R-:W1:Y:S01]  /*0030*/  S2UR UR4, SR_CTAID.X ;  /* 0x00000000000479c3 */ /* 0x000e620000002500 */
[----:B------:R-:W-:Y:S07]  /*0040*/  BSSY.RECONVERGENT B0, `(.L_x_0) ;  /* 0x000000e000007945 */ /* 0x000fee0003800200 */
[----:B------:R-:W1:Y:S01]  /*0050*/  LDC R4, c[0x0][0x360] ;  /* 0x0000d800ff047b82 */ /* 0x000e620000000800 */
[----:B0-----:R-:W-:Y:S01]  /*0060*/  ISETP.GE.U32.AND P0, PT, R3, UR5, PT ;  /* 0x0000000503007c0c */ /* 0x001fe2000bf06070 */
[----:B-1----:R-:W-:-:S12]  /*0070*/  IMAD R5, R4, UR4, R3 ;  /* 0x0000000404057c24 */ /* 0x002fd8000f8e0203 */
[----:B------:R-:W-:Y:S05]  /*0080*/  @P0 BRA `(.L_x_1) ;  /* 0x0000000000240947 */ /* 0x000fea0003800000 */
[----:B------:R-:W0:Y:S01]  /*0090*/  S2R R9, SR_CgaCtaId ;  /* 0x0000000000097919 */ /* 0x000e220000008800 */
[----:B------:R-:W-:Y:S01]  /*00a0*/  MOV R0, 0x400 ;  /* 0x0000040000007802 */ /* 0x000fe20000000f00 */
[----:B------:R-:W-:-:S03]  /*00b0*/  IMAD.MOV.U32 R7, RZ, RZ, R3 ;  /* 0x000000ffff077224 */ /* 0x000fc600078e0003 */
[----:B0-----:R-:W-:-:S07]  /*00c0*/  LEA R0, R9, R0, 0x18 ;  /* 0x0000000009007211 */ /* 0x001fce00078ec0ff */
.L_x_2:
[----:B------:R-:W-:Y:S02]  /*00d0*/  IMAD R2, R7, 0x4, R0 ;  /* 0x0000000407027824 */ /* 0x000fe400078e0200 */
[----:B------:R-:W-:-:S03]  /*00e0*/  IMAD.IADD R7, R4, 0x1, R7 ;  /* 0x0000000104077824 */ /* 0x000fc600078e0207 */
[----:B------:R0:W-:Y:S02]  /*00f0*/  STS [R2], RZ ;  /* 0x000000ff02007388 */ /* 0x0001e40000000800 */
[----:B------:R-:W-:-:S13]  /*0100*/  ISETP.GE.U32.AND P0, PT, R7, UR5, PT ;  /* 0x0000000507007c0c */ /* 0x000fda000bf06070 */
[----:B0-----:R-:W-:Y:S05]  /*0110*/  @!P0 BRA `(.L_x_2) ;  /* 0xfffffffc00ec8947 */ /* 0x001fea000383ffff */
.L_x_1:
[----:B------:R-:W-:Y:S05]  /*0120*/  BSYNC.RECONVERGENT B0 ;  /* 0x0000000000007941 */ /* 0x000fea0003800200 */
.L_x_0:
[----:B------:R-:W0:Y:S01]  /*0130*/  LDCU.64 UR4, c[0x0][0x390] ;  /* 0x00007200ff0477ac */ /* 0x000e220008000a00 */
[----:B------:R-:W-:Y:S01]  /*0140*/  SHF.R.S32.HI R0, RZ, 0x1f, R5 ;  /* 0x0000001fff007819 */ /* 0x000fe20000011405 */
[----:B------:R-:W1:Y:S01]  /*0150*/  LDCU.64 UR6, c[0x0][0x358] ;  /* 0x00006b00ff0677ac */ /* 0x000e620008000a00 */
[----:B------:R-:W2:Y:S01]  /*0160*/  LDCU UR8, c[0x0][0x39c] ;  /* 0x00007380ff0877ac */ /* 0x000ea20008000800 */
[----:B------:R-:W3:Y:S01]  /*0170*/  LDCU.64 UR10, c[0x0][0x390] ;  /* 0x00007200ff0a77ac */ /* 0x000ee20008000a00 */
[----:B------:R-:W-:Y:S01]  /*0180*/  BAR.SYNC.DEFER_BLOCKING 0x0 ;  /* 0x0000000000007b1d */ /* 0x000fe20000010000 */
[----:B0-----:R-:W-:-:S04]  /*0190*/  ISETP.GE.U32.AND P0, PT, R5, UR4, PT ;  /* 0x0000000405007c0c */ /* 0x001fc8000bf06070 */
[----:B------:R-:W-:-:S13]  /*01a0*/  ISETP.GE.AND.EX P0, PT, R0, UR5, PT, P0 ;  /* 0x0000000500007c0c */ /* 0x000fda000bf06300 */
[----:B-123--:R-:W-:Y:S05]  /*01b0*/  @P0 BRA `(.L_x_3) ;  /* 0x0000000400840947 */ /* 0x00efea0003800000 */
[----:B------:R-:W0:Y:S01]  /*01c0*/  S2R R7, SR_CgaCtaId ;  /* 0x0000000000077919 */ /* 0x000e220000008800 */
[----:B------:R-:W1:Y:S01]  /*01d0*/  LDCU UR4, c[0x0][0x370] ;  /* 0x00006e00ff0477ac */ /* 0x000e620008000800 */
[----:B------:R-:W-:Y:S01]  /*01e0*/  MOV R6, 0x400 ;  /* 0x0000040000067802 */ /* 0x000fe20000000f00 */
[----:B------:R-:W-:Y:S02]  /*01f0*/  IMAD.MOV.U32 R2, RZ, RZ, R0 ;  /* 0x000000ffff027224 */ /* 0x000fe400078e0000 */
[----:B-1----:R-:W-:Y:S01]  /*0200*/  IMAD R32, R4, UR4, RZ ;  /* 0x0000000404207c24 */ /* 0x002fe2000f8e02ff */
[----:B0-----:R-:W-:-:S07]  /*0210*/  LEA R6, R7, R6, 0x18 ;  /* 0x0000000607067211 */ /* 0x001fce00078ec0ff */
.L_x_11:
[----:B------:R-:W0:Y:S01]  /*0220*/  LDCU.64 UR4, c[0x0][0x390] ;  /* 0x00007200ff0477ac */ /* 0x000e220008000a00 */
[----:B------:R-:W-:Y:S01]  /*0230*/  VIADD R7, R5, 0x1 ;  /* 0x0000000105077836 */ /* 0x000fe20000000000 */
[----:B------:R-:W-:Y:S04]  /*0240*/  BSSY B0, `(.L_x_4) ;  /* 0x0000053000007945 */ /* 0x000fe80003800000 */
[----:B------:R-:W-:Y:S01]  /*0250*/  SHF.R.S32.HI R0, RZ, 0x1f, R7 ;  /* 0x0000001fff007819 */ /* 0x000fe20000011407 */
[----:B0-----:R-:W-:Y:S02]  /*0260*/  IMAD.U32 R20, RZ, RZ, UR4 ;  /* 0x00000004ff147e24 */ /* 0x001fe4000f8e00ff */
[----:B------:R-:W-:-:S03]  /*0270*/  IMAD.U32 R23, RZ, RZ, UR5 ;  /* 0x00000005ff177e24 */ /* 0x000fc6000f8e00ff */
[----:B------:R-:W-:-:S04]  /*0280*/  ISETP.GE.U32.AND P0, PT, R7, R20, PT ;  /* 0x000000140700720c */ /* 0x000fc80003f06070 */
[----:B------:R-:W-:-:S13]  /*0290*/  ISETP.GE.AND.EX P0, PT, R0, R23, PT, P0 ;  /* 0x000000170000720c */ /* 0x000fda0003f06300 */
[----:B------:R-:W-:Y:S05]  /*02a0*/  @P0 BRA `(.L_x_5) ;  /* 0x0000000400300947 */ /* 0x000fea0003800000 */
[----:B------:R-:W0:Y:S01]  /*02b0*/  LDC.64 R18, c[0x0][0x380] ;  /* 0x0000e000ff127b82 */ /* 0x000e220000000a00 */
[----:B------:R-:W-:-:S07]  /*02c0*/  IMAD R9, R2, 0x18, RZ ;  /* 0x0000001802097824 */ /* 0x000fce00078e02ff */
[----:B------:R-:W1:Y:S08]  /*02d0*/  LDC.64 R14, c[0x0][0x380] ;  /* 0x0000e000ff0e7b82 */ /* 0x000e700000000a00 */
[----:B------:R-:W2:Y:S01]  /*02e0*/  LDC.64 R16, c[0x0][0x398] ;  /* 0x0000e600ff107b82 */ /* 0x000ea20000000a00 */
[----:B0-----:R-:W-:-:S04]  /*02f0*/  IMAD.WIDE.U32 R18, R5, 0x18, R18 ;  /* 0x0000001805127825 */ /* 0x001fc800078e0012 */
[----:B------:R-:W-:-:S05]  /*0300*/  IMAD.IADD R19, R19, 0x1, R9 ;  /* 0x0000000113137824 */ /* 0x000fca00078e0209 */
[----:B------:R0:W5:Y:S04]  /*0310*/  LDG.E.64 R8, desc[UR6][R18.64] ;  /* 0x0000000612087981 */ /* 0x000168000c1e1b00 */
[----:B------:R0:W5:Y:S04]  /*0320*/  LDG.E.64 R10, desc[UR6][R18.64+0x8] ;  /* 0x00000806120a7981 */ /* 0x000168000c1e1b00 */
[----:B------:R0:W5:Y:S01]  /*0330*/  LDG.E.64 R12, desc[UR6][R18.64+0x10] ;  /* 0x00001006120c7981 */ /* 0x000162000c1e1b00 */
[----:B-12---:R-:W-:-:S07]  /*0340*/  IMAD.MOV.U32 R21, RZ, RZ, R7 ;  /* 0x000000ffff157224 */ /* 0x006fce00078e0007 */
.L_x_10:
[----:B0-----:R-:W-:Y:S02]  /*0350*/  IMAD R19, R0, 0x18, RZ ;  /* 0x0000001800137824 */ /* 0x001fe400078e02ff */
[----:B------:R-:W-:-:S04]  /*0360*/  IMAD.WIDE.U32 R20, R21, 0x18, R14 ;  /* 0x0000001815147825 */ /* 0x000fc800078e000e */
[----:B------:R-:W-:-:S05]  /*0370*/  IMAD.IADD R21, R21, 0x1, R19 ;  /* 0x0000000115157824 */ /* 0x000fca00078e0213 */
[----:B------:R-:W2:Y:S04]  /*0380*/  LDG.E.64 R22, desc[UR6][R20.64+0x8] ;  /* 0x0000080614167981 */ /* 0x000ea8000c1e1b00 */
[----:B------:R-:W3:Y:S04]  /*0390*/  LDG.E.64 R18, desc[UR6][R20.64] ;  /* 0x0000000614127981 */ /* 0x000ee8000c1e1b00 */
[----:B------:R0:W4:Y:S01]  /*03a0*/  LDG.E.64 R24, desc[UR6][R20.64+0x10] ;  /* 0x0000100614187981 */ /* 0x000122000c1e1b00 */
[----:B------:R-:W-:Y:S05]  /*03b0*/  YIELD ;  /* 0x0000000000007946 */ /* 0x000fea0003800000 */
[----:B------:R-:W-:Y:S01]  /*03c0*/  BSSY.RECONVERGENT B1, `(.L_x_6) ;  /* 0x0000019000017945 */ /* 0x000fe20003800200 */
[----:B0-----:R-:W-:-:S02]  /*03d0*/  IMAD.MOV.U32 R20, RZ, RZ, 0x0 ;  /* 0x00000000ff147424 */ /* 0x001fc400078e00ff */
[----:B------:R-:W-:Y:S01]  /*03e0*/  IMAD.MOV.U32 R21, RZ, RZ, 0x3fd80000 ;  /* 0x3fd80000ff157424 */ /* 0x000fe200078e00ff */
[----:B--2--5:R-:W-:Y:S02]  /*03f0*/  DADD R22, R10, -R22 ;  /* 0x000000000a167229 */ /* 0x024fe40000000816 */
[----:B---3--:R-:W-:-:S06]  /*0400*/  DADD R18, R8, -R18 ;  /* 0x0000000008127229 */ /* 0x008fcc0000000812 */
[----:B------:R-:W-:Y:S02]  /*0410*/  DMUL R22, R22, R22 ;  /* 0x0000001616167228 */ /* 0x000fe40000000000 */
[----:B----4-:R-:W-:-:S06]  /*0420*/  DADD R24, R12, -R24 ;  /* 0x000000000c187229 */ /* 0x010fcc0000000818 */
[----:B------:R-:W-:-:S08]  /*0430*/  DFMA R18, R18, R18, R22 ;  /* 0x000000121212722b */ /* 0x000fd00000000016 */
[----:B------:R-:W-:-:S06]  /*0440*/  DFMA R18, R24, R24, R18 ;  /* 0x000000181812722b */ /* 0x000fcc0000000012 */
[----:B------:R-:W0:Y:S04]  /*0450*/  MUFU.RSQ64H R23, R19 ;  /* 0x0000001300177308 */ /* 0x000e280000001c00 */
[----:B------:R-:W-:-:S05]  /*0460*/  VIADD R22, R19, 0xfcb00000 ;  /* 0xfcb0000013167836 */ /* 0x000fca0000000000 */
[----:B------:R-:W-:Y:S01]  /*0470*/  ISETP.GE.U32.AND P0, PT, R22, 0x7ca00000, PT ;  /* 0x7ca000001600780c */ /* 0x000fe20003f06070 */
[----:B0-----:R-:W-:-:S08]  /*0480*/  DMUL R24, R22, R22 ;  /* 0x0000001616187228 */ /* 0x001fd00000000000 */
[----:B------:R-:W-:-:S08]  /*0490*/  DFMA R24, R18, -R24, 1 ;  /* 0x3ff000001218742b */ /* 0x000fd00000000818 */
[----:B------:R-:W-:Y:S02]  /*04a0*/  DFMA R20, R24, R20, 0.5 ;  /* 0x3fe000001814742b */ /* 0x000fe40000000014 */
[----:B------:R-:W-:-:S08]  /*04b0*/  DMUL R24, R22, R24 ;  /* 0x0000001816187228 */ /* 0x000fd00000000000 */
[----:B------:R-:W-:-:S08]  /*04c0*/  DFMA R24, R20, R24, R22 ;  /* 0x000000181418722b */ /* 0x000fd00000000016 */
[----:B------:R-:W-:Y:S02]  /*04d0*/  DMUL R26, R18, R24 ;  /* 0x00000018121a7228 */ /* 0x000fe40000000000 */
[----:B------:R-:W-:Y:S02]  /*04e0*/  VIADD R31, R25, 0xfff00000 ;  /* 0xfff00000191f7836 */ /* 0x000fe40000000000 */
[----:B------:R-:W-:-:S04]  /*04f0*/  IMAD.MOV.U32 R30, RZ, RZ, R24 ;  /* 0x000000ffff1e7224 */ /* 0x000fc800078e0018 */
[----:B------:R-:W-:-:S08]  /*0500*/  DFMA R28, R26, -R26, R18 ;  /* 0x8000001a1a1c722b */ /* 0x000fd00000000012 */
[----:B------:R-:W-:Y:S01]  /*0510*/  DFMA R20, R28, R30, R26 ;  /* 0x0000001e1c14722b */ /* 0x000fe2000000001a */
[----:B------:R-:W-:Y:S10]  /*0520*/  @!P0 BRA `(.L_x_7) ;  /* 0x0000000000088947 */ /* 0x000ff40003800000 */
[----:B------:R-:W-:-:S07]  /*0530*/  MOV R0, 0x550 ;  /* 0x0000055000007802 */ /* 0x000fce0000000f00 */
[----:B------:R-:W-:Y:S05]  /*0540*/  CALL.REL.NOINC `($__internal_1_$__cuda_sm20_dsqrt_rn_f64_mediumpath_v1) ;  /* 0x00000008004c7944 */ /* 0x000fea0003c00000 */
.L_x_7:
[----:B------:R-:W-:Y:S05]  /*0550*/  BSYNC.RECONVERGENT B1 ;  /* 0x0000000000017941 */ /* 0x000fea0003800200 */
.L_x_6:
[----:B------:R-:W0:Y:S01]  /*0560*/  MUFU.RCP64H R19, UR8 ;  /* 0x0000000800137d08 */ /* 0x000e220008001800 */
[----:B------:R-:W-:Y:S01]  /*0570*/  IMAD.MOV.U32 R18, RZ, RZ, 0x1 ;  /* 0x00000001ff127424 */ /* 0x000fe200078e00ff */
[----:B------:R-:W-:Y:S01]  /*0580*/  FSETP.GEU.AND P1, PT, |R21|, 6.5827683646048100446e-37, PT ;  /* 0x036000001500780b */ /* 0x000fe20003f2e200 */
[----:B------:R-:W-:Y:S04]  /*0590*/  BSSY.RECONVERGENT B1, `(.L_x_8) ;  /* 0x0000012000017945 */ /* 0x000fe80003800200 */
[----:B0-----:R-:W-:-:S08]  /*05a0*/  DFMA R22, R18, -R16, 1 ;  /* 0x3ff000001216742b */ /* 0x001fd00000000810 */
[----:B------:R-:W-:-:S08]  /*05b0*/  DFMA R22, R22, R22, R22 ;  /* 0x000000161616722b */ /* 0x000fd00000000016 */
[----:B------:R-:W-:-:S08]  /*05c0*/  DFMA R22, R18, R22, R18 ;  /* 0x000000161216722b */ /* 0x000fd00000000012 */
[----:B------:R-:W-:-:S08]  /*05d0*/  DFMA R18, R22, -R16, 1 ;  /* 0x3ff000001612742b */ /* 0x000fd00000000810 */
[----:B------:R-:W-:-:S08]  /*05e0*/  DFMA R18, R22, R18, R22 ;  /* 0x000000121612722b */ /* 0x000fd00000000016 */
[----:B------:R-:W-:-:S08]  /*05f0*/  DMUL R22, R18, R20 ;  /* 0x0000001412167228 */ /* 0x000fd00000000000 */
[----:B------:R-:W-:-:S08]  /*0600*/  DFMA R24, R22, -R16, R20 ;  /* 0x800000101618722b */ /* 0x000fd00000000014 */
[----:B------:R-:W-:-:S10]  /*0610*/  DFMA R18, R18, R24, R22 ;  /* 0x000000181212722b */ /* 0x000fd40000000016 */
[----:B------:R-:W-:-:S05]  /*0620*/  FFMA R0, RZ, UR8, R19 ;  /* 0x00000008ff007c23 */ /* 0x000fca0008000013 */
[----:B------:R-:W-:-:S13]  /*0630*/  FSETP.GT.AND P0, PT, |R0|, 1.469367938527859385e-39, PT ;  /* 0x001000000000780b */ /* 0x000fda0003f04200 */
[----:B------:R-:W-:Y:S05]  /*0640*/  @P0 BRA P1, `(.L_x_9) ;  /* 0x0000000000180947 */ /* 0x000fea0000800000 */
[----:B------:R-:W-:Y:S01]  /*0650*/  IMAD.MOV.U32 R22, RZ, RZ, R20 ;  /* 0x000000ffff167224 */ /* 0x000fe200078e0014 */
[----:B------:R-:W-:Y:S01]  /*0660*/  MOV R2, 0x690 ;  /* 0x0000069000027802 */ /* 0x000fe20000000f00 */
[----:B------:R-:W-:-:S07]  /*0670*/  IMAD.MOV.U32 R23, RZ, RZ, R21 ;  /* 0x000000ffff177224 */ /* 0x000fce00078e0015 */
[----:B------:R-:W-:Y:S05]  /*0680*/  CALL.REL.NOINC `($__internal_0_$__cuda_sm20_div_rn_f64_full) ;  /* 0x0000000000987944 */ /* 0x000fea0003c00000 */
[----:B------:R-:W-:Y:S02]  /*0690*/  IMAD.MOV.U32 R18, RZ, RZ, R26 ;  /* 0x000000ffff127224 */ /* 0x000fe400078e001a */
[----:B------:R-:W-:-:S07]  /*06a0*/  IMAD.MOV.U32 R19, RZ, RZ, R27 ;  /* 0x000000ffff137224 */ /* 0x000fce00078e001b */
.L_x_9:
[----:B------:R-:W-:Y:S05]  /*06b0*/  BSYNC.RECONVERGENT B1 ;  /* 0x0000000000017941 */ /* 0x000fea0003800200 */
.L_x_8:
[----:B------:R-:W0:Y:S01]  /*06c0*/  F2I.F64.TRUNC R19, R18 ;  /* 0x0000001200137311 */ /* 0x000e22000030d100 */
[----:B------:R-:W-:Y:S02]  /*06d0*/  VIADD R21, R7, 0x1 ;  /* 0x0000000107157836 */ /* 0x000fe40000000000 */
[----:B------:R-:W-:Y:S02]  /*06e0*/  IMAD.U32 R20, RZ, RZ, UR10 ;  /* 0x0000000aff147e24 */ /* 0x000fe4000f8e00ff */
[----:B------:R-:W-:Y:S02]  /*06f0*/  IMAD.U32 R23, RZ, RZ, UR11 ;  /* 0x0000000bff177e24 */ /* 0x000fe4000f8e00ff */
[----:B------:R-:W-:Y:S01]  /*0700*/  IMAD.MOV.U32 R7, RZ, RZ, R21 ;  /* 0x000000ffff077224 */ /* 0x000fe200078e0015 */
[----:B------:R-:W-:Y:S02]  /*0710*/  ISETP.GE.U32.AND P0, PT, R21, R20, PT ;  /* 0x000000141500720c */ /* 0x000fe40003f06070 */
[----:B0-----:R-:W-:-:S05]  /*0720*/  LEA R0, R19, R6, 0x2 ;  /* 0x0000000613007211 */ /* 0x001fca00078e10ff */
[----:B------:R0:W-:Y:S02]  /*0730*/  ATOMS.POPC.INC.32 RZ, [R0+URZ] ;  /* 0x0000000000ff7f8c */ /* 0x0001e4000d8000ff */
[----:B0-----:R-:W-:-:S04]  /*0740*/  SHF.R.S32.HI R0, RZ, 0x1f, R21 ;  /* 0x0000001fff007819 */ /* 0x001fc80000011415 */
[----:B------:R-:W-:-:S13]  /*0750*/  ISETP.GE.AND.EX P0, PT, R0, R23, PT, P0 ;  /* 0x000000170000720c */ /* 0x000fda0003f06300 */
[----:B------:R-:W-:Y:S05]  /*0760*/  @!P0 BRA `(.L_x_10) ;  /* 0xfffffff800f88947 */ /* 0x000fea000383ffff */
.L_x_5:
[----:B------:R-:W-:Y:S05]  /*0770*/  BSYNC B0 ;  /* 0x0000000000007941 */ /* 0x000fea0003800000 */
.L_x_4:
[----:B------:R-:W-:-:S05]  /*0780*/  IMAD.IADD R5, R32, 0x1, R5 ;  /* 0x0000000120057824 */ /* 0x000fca00078e0205 */
[----:B------:R-:W-:Y:S02]  /*0790*/  ISETP.GE.U32.AND P0, PT, R5, R20, PT ;  /* 0x000000140500720c */ /* 0x000fe40003f06070 */
[----:B------:R-:W-:-:S04]  /*07a0*/  SHF.R.S32.HI R2, RZ, 0x1f, R5 ;  /* 0x0000001fff027819 */ /* 0x000fc80000011405 */
[----:B------:R-:W-:-:S13]  /*07b0*/  ISETP.GE.AND.EX P0, PT, R2, R23, PT, P0 ;  /* 0x000000170200720c */ /* 0x000fda0003f06300 */
[----:B------:R-:W-:Y:S05]  /*07c0*/  @!P0 BRA `(.L_x_11) ;  /* 0xfffffff800948947 */ /* 0x000fea000383ffff */
.L_x_3:
[----:B------:R-:W-:Y:S05]  /*07d0*/  WARPSYNC.ALL ;  /* 0x0000000000007948 */ /* 0x000fea0003800000 */
[----:B------:R-:W0:Y:S01]  /*07e0*/  LDCU UR9, c[0x0][0x3a0] ;  /* 0x00007400ff0977ac */ /* 0x000e220008000800 */
[----:B------:R-:W-:Y:S01]  /*07f0*/  BAR.SYNC.DEFER_BLOCKING 0x0 ;  /* 0x0000000000007b1d */ /* 0x000fe20000010000 */
[----:B0-----:R-:W-:-:S13]  /*0800*/  ISETP.GE.AND P0, PT, R3, UR9, PT ;  /* 0x0000000903007c0c */ /* 0x001fda000bf06270 */
[----:B------:R-:W-:Y:S05]  /*0810*/  @P0 EXIT ;  /* 0x000000000000094d */ /* 0x000fea0003800000 */
[----:B------:R-:W0:Y:S01]  /*0820*/  S2UR UR5, SR_CgaCtaId ;  /* 0x00000000000579c3 */ /* 0x000e220000008800 */
[----:B------:R-:W-:-:S07]  /*0830*/  UMOV UR4, 0x400 ;  /* 0x0000040000047882 */ /* 0x000fce0000000000 */
[----:B------:R-:W1:Y:S01]  /*0840*/  LDC.64 R10, c[0x0][0x388] ;  /* 0x0000e200ff0a7b82 */ /* 0x000e620000000a00 */
[----:B0-----:R-:W-:-:S12]  /*0850*/  ULEA UR4, UR5, UR4, 0x18 ;  /* 0x0000000405047291 */ /* 0x001fd8000f8ec0ff */
.L_x_12:
[C---:B------:R-:W-:Y:S01]  /*0860*/  LEA R0, R3.reuse, UR4, 0x2 ;  /* 0x0000000403007c11 */ /* 0x040fe2000f8e10ff */
[----:B01----:R-:W-:-:S04]  /*0870*/  IMAD.WIDE R6, R3, 0x8, R10 ;  /* 0x0000000803067825 */ /* 0x003fc800078e020a */
[----:B------:R-:W0:Y:S01]  /*0880*/  LDS R8, [R0] ;  /* 0x0000000000087984 */ /* 0x000e220000000800 */
[----:B------:R-:W-:-:S05]  /*0890*/  IMAD.IADD R3, R4, 0x1, R3 ;  /* 0x0000000104037824 */ /* 0x000fca00078e0203 */
[----:B------:R-:W-:Y:S02]  /*08a0*/  ISETP.GE.AND P0, PT, R3, UR9, PT ;  /* 0x0000000903007c0c */ /* 0x000fe4000bf06270 */
[----:B0-----:R-:W-:-:S05]  /*08b0*/  SHF.R.S32.HI R9, RZ, 0x1f, R8 ;  /* 0x0000001fff097819 */ /* 0x001fca0000011408 */
[----:B------:R0:W-:Y:S06]  /*08c0*/  REDG.E.ADD.64.STRONG.GPU desc[UR6][R6.64], R8 ;  /* 0x000000080600798e */ /* 0x0001ec000c12e506 */
[----:B------:R-:W-:Y:S05]  /*08d0*/  @!P0 BRA `(.L_x_12) ;  /* 0xfffffffc00e08947 */ /* 0x000fea000383ffff */
[----:B------:R-:W-:Y:S05]  /*08e0*/  EXIT ;  /* 0x000000000000794d */ /* 0x000fea0003800000 */
        .weak           $__internal_0_$__cuda_sm20_div_rn_f64_full
        .type           $__internal_0_$__cuda_sm20_div_rn_f64_full,@function
        .size           $__internal_0_$__cuda_sm20_div_rn_f64_full,($__internal_1_$__cuda_sm20_dsqrt_rn_f64_mediumpath_v1 - $__internal_0_$__cuda_sm20_div_rn_f64_full)
$__internal_0_$__cuda_sm20_div_rn_f64_full:
[----:B------:R-:W0:Y:S01]  /*08f0*/  LDC.64 R18, c[0x0][0x398] ;  /* 0x0000e600ff127b82 */ /* 0x000e220000000a00 */
[C---:B------:R-:W-:Y:S01]  /*0900*/  FSETP.GEU.AND P2, PT, |R23|.reuse, 1.469367938527859385e-39, PT ;  /* 0x001000001700780b */ /* 0x040fe20003f4e200 */
[----:B------:R-:W-:Y:S01]  /*0910*/  IMAD.MOV.U32 R0, RZ, RZ, 0x1ca00000 ;  /* 0x1ca00000ff007424 */ /* 0x000fe200078e00ff */
[----:B------:R-:W-:Y:S01]  /*0920*/  LOP3.LUT R33, R23, 0x7ff00000, RZ, 0xc0, !PT ;  /* 0x7ff0000017217812 */ /* 0x000fe200078ec0ff */
[----:B------:R-:W-:Y:S01]  /*0930*/  BSSY.RECONVERGENT B2, `(.L_x_13) ;  /* 0x0000051000027945 */ /* 0x000fe20003800200 */
[C---:B0-----:R-:W-:Y:S02]  /*0940*/  FSETP.GEU.AND P0, PT, |R19|.reuse, 1.469367938527859385e-39, PT ;  /* 0x001000001300780b */ /* 0x041fe40003f0e200 */
[C---:B------:R-:W-:Y:S02]  /*0950*/  LOP3.LUT R20, R19.reuse, 0x800fffff, RZ, 0xc0, !PT ;  /* 0x800fffff13147812 */ /* 0x040fe400078ec0ff */
[----:B------:R-:W-:Y:S02]  /*0960*/  LOP3.LUT R34, R19, 0x7ff00000, RZ, 0xc0, !PT ;  /* 0x7ff0000013227812 */ /* 0x000fe400078ec0ff */
[----:B------:R-:W-:Y:S01]  /*0970*/  LOP3.LUT R21, R20, 0x3ff00000, RZ, 0xfc, !PT ;  /* 0x3ff0000014157812 */ /* 0x000fe200078efcff */
[----:B------:R-:W-:Y:S01]  /*0980*/  IMAD.MOV.U32 R20, RZ, RZ, R18 ;  /* 0x000000ffff147224 */ /* 0x000fe200078e0012 */
[----:B------:R-:W-:-:S04]  /*0990*/  ISETP.GE.U32.AND P1, PT, R33, R34, PT ;  /* 0x000000222100720c */ /* 0x000fc80003f26070 */
[----:B------:R-:W-:Y:S01]  /*09a0*/  SEL R0, R0, 0x63400000, !P1 ;  /* 0x6340000000007807 */ /* 0x000fe20004800000 */
[----:B------:R-:W0:Y:S03]  /*09b0*/  @!P0 LDC.64 R24, c[0x0][0x398] ;  /* 0x0000e600ff188b82 */ /* 0x000e260000000a00 */
[----:B------:R-:W-:-:S04]  /*09c0*/  @!P2 LOP3.LUT R30, R0, 0x80000000, R23, 0xf8, !PT ;  /* 0x80000000001ea812 */ /* 0x000fc800078ef817 */
[----:B------:R-:W-:Y:S01]  /*09d0*/  @!P2 LOP3.LUT R31, R30, 0x100000, RZ, 0xfc, !PT ;  /* 0x001000001e1fa812 */ /* 0x000fe200078efcff */
[----:B------:R-:W-:Y:S01]  /*09e0*/  @!P2 IMAD.MOV.U32 R30, RZ, RZ, RZ ;  /* 0x000000ffff1ea224 */ /* 0x000fe200078e00ff */
[----:B0-----:R-:W-:Y:S01]  /*09f0*/  @!P0 DMUL R20, R24, 8.98846567431157953865e+307 ;  /* 0x7fe0000018148828 */ /* 0x001fe20000000000 */
[----:B------:R-:W-:-:S05]  /*0a00*/  IMAD.MOV.U32 R24, RZ, RZ, 0x1 ;  /* 0x00000001ff187424 */ /* 0x000fca00078e00ff */
[----:B------:R-:W0:Y:S02]  /*0a10*/  MUFU.RCP64H R25, R21 ;  /* 0x0000001500197308 */ /* 0x000e240000001800 */
[----:B0-----:R-:W-:-:S08]  /*0a20*/  DFMA R28, R24, -R20, 1 ;  /* 0x3ff00000181c742b */ /* 0x001fd00000000814 */
[----:B------:R-:W-:-:S08]  /*0a30*/  DFMA R28, R28, R28, R28 ;  /* 0x0000001c1c1c722b */ /* 0x000fd0000000001c */
[----:B------:R-:W-:Y:S01]  /*0a40*/  DFMA R28, R24, R28, R24 ;  /* 0x0000001c181c722b */ /* 0x000fe20000000018 */
[----:B------:R-:W-:Y:S01]  /*0a50*/  LOP3.LUT R25, R0, 0x800fffff, R23, 0xf8, !PT ;  /* 0x800fffff00197812 */ /* 0x000fe200078ef817 */
[----:B------:R-:W-:-:S06]  /*0a60*/  IMAD.MOV.U32 R24, RZ, RZ, R22 ;  /* 0x000000ffff187224 */ /* 0x000fcc00078e0016 */
[----:B------:R-:W-:Y:S02]  /*0a70*/  DFMA R26, R28, -R20, 1 ;  /* 0x3ff000001c1a742b */ /* 0x000fe40000000814 */
[----:B------:R-:W-:-:S06]  /*0a80*/  @!P2 DFMA R24, R24, 2, -R30 ;  /* 0x400000001818a82b */ /* 0x000fcc000000081e */
[----:B------:R-:W-:-:S08]  /*0a90*/  DFMA R26, R28, R26, R28 ;  /* 0x0000001a1c1a722b */ /* 0x000fd0000000001c */
[----:B------:R-:W-:-:S08]  /*0aa0*/  DMUL R28, R26, R24 ;  /* 0x000000181a1c7228 */ /* 0x000fd00000000000 */
[----:B------:R-:W-:-:S08]  /*0ab0*/  DFMA R30, R28, -R20, R24 ;  /* 0x800000141c1e722b */ /* 0x000fd00000000018 */
[----:B------:R-:W-:Y:S01]  /*0ac0*/  DFMA R30, R26, R30, R28 ;  /* 0x0000001e1a1e722b */ /* 0x000fe2000000001c */
[----:B------:R-:W-:Y:S01]  /*0ad0*/  IMAD.MOV.U32 R28, RZ, RZ, R33 ;  /* 0x000000ffff1c7224 */ /* 0x000fe200078e0021 */
[----:B------:R-:W-:Y:S01]  /*0ae0*/  @!P2 LOP3.LUT R28, R25, 0x7ff00000, RZ, 0xc0, !PT ;  /* 0x7ff00000191ca812 */ /* 0x000fe200078ec0ff */
[----:B------:R-:W-:Y:S01]  /*0af0*/  IMAD.MOV.U32 R29, RZ, RZ, R34 ;  /* 0x000000ffff1d7224 */ /* 0x000fe200078e0022 */
[----:B------:R-:W-:-:S03]  /*0b00*/  @!P0 LOP3.LUT R29, R21, 0x7ff00000, RZ, 0xc0, !PT ;  /* 0x7ff00000151d8812 */ /* 0x000fc600078ec0ff */
[----:B------:R-:W-:-:S05]  /*0b10*/  VIADD R26, R28, 0xffffffff ;  /* 0xffffffff1c1a7836 */ /* 0x000fca0000000000 */
[----:B------:R-:W-:Y:S02]  /*0b20*/  ISETP.GT.U32.AND P0, PT, R26, 0x7feffffe, PT ;  /* 0x7feffffe1a00780c */ /* 0x000fe40003f04070 */
[----:B------:R-:W-:-:S04]  /*0b30*/  IADD3 R26, PT, PT, R29, -0x1, RZ ;  /* 0xffffffff1d1a7810 */ /* 0x000fc80007ffe0ff */
[----:B------:R-:W-:-:S13]  /*0b40*/  ISETP.GT.U32.OR P0, PT, R26, 0x7feffffe, P0 ;  /* 0x7feffffe1a00780c */ /* 0x000fda0000704470 */
[----:B------:R-:W-:Y:S05]  /*0b50*/  @P0 BRA `(.L_x_14) ;  /* 0x0000000000600947 */ /* 0x000fea0003800000 */
[----:B------:R-:W-:Y:S01]  /*0b60*/  VIADDMNMX R33, R33, -R34, 0xb9600000, !PT ;  /* 0xb960000021217446 */ /* 0x000fe20007800922 */
[----:B------:R-:W-:-:S03]  /*0b70*/  IMAD.MOV.U32 R22, RZ, RZ, RZ ;  /* 0x000000ffff167224 */ /* 0x000fc600078e00ff */
[----:B------:R-:W-:-:S05]  /*0b80*/  VIMNMX R33, PT, PT, R33, 0x46a00000, PT ;  /* 0x46a0000021217848 */ /* 0x000fca0003fe0100 */
[----:B------:R-:W-:-:S04]  /*0b90*/  IMAD.IADD R0, R33, 0x1, -R0 ;  /* 0x0000000121007824 */ /* 0x000fc800078e0a00 */
[----:B------:R-:W-:-:S06]  /*0ba0*/  VIADD R23, R0, 0x7fe00000 ;  /* 0x7fe0000000177836 */ /* 0x000fcc0000000000 */
[----:B------:R-:W-:-:S10]  /*0bb0*/  DMUL R26, R30, R22 ;  /* 0x000000161e1a7228 */ /* 0x000fd40000000000 */
[----:B------:R-:W-:-:S13]  /*0bc0*/  FSETP.GTU.AND P0, PT, |R27|, 1.469367938527859385e-39, PT ;  /* 0x001000001b00780b */ /* 0x000fda0003f0c200 */
[----:B------:R-:W-:Y:S05]  /*0bd0*/  @P0 BRA `(.L_x_15) ;  /* 0x0000000000980947 */ /* 0x000fea0003800000 */
[----:B------:R-:W-:Y:S01]  /*0be0*/  DFMA R20, R30, -R20, R24 ;  /* 0x800000141e14722b */ /* 0x000fe20000000018 */
[----:B------:R-:W-:-:S09]  /*0bf0*/  IMAD.MOV.U32 R22, RZ, RZ, RZ ;  /* 0x000000ffff167224 */ /* 0x000fd200078e00ff */
[C---:B------:R-:W-:Y:S02]  /*0c00*/  FSETP.NEU.AND P0, PT, R21.reuse, RZ, PT ;  /* 0x000000ff1500720b */ /* 0x040fe40003f0d000 */
[----:B------:R-:W-:-:S04]  /*0c10*/  LOP3.LUT R25, R21, 0x80000000, R19, 0x48, !PT ;  /* 0x8000000015197812 */ /* 0x000fc800078e4813 */
[----:B------:R-:W-:-:S07]  /*0c20*/  LOP3.LUT R23, R25, R23, RZ, 0xfc, !PT ;  /* 0x0000001719177212 */ /* 0x000fce00078efcff */
[----:B------:R-:W-:Y:S05]  /*0c30*/  @!P0 BRA `(.L_x_15) ;  /* 0x0000000000808947 */ /* 0x000fea0003800000 */
[----:B------:R-:W-:Y:S01]  /*0c40*/  IMAD.MOV R19, RZ, RZ, -R0 ;  /* 0x000000ffff137224 */ /* 0x000fe200078e0a00 */
[----:B------:R-:W-:Y:S01]  /*0c50*/  DMUL.RP R22, R30, R22 ;  /* 0x000000161e167228 */ /* 0x000fe20000008000 */
[----:B------:R-:W-:-:S06]  /*0c60*/  IMAD.MOV.U32 R18, RZ, RZ, RZ ;  /* 0x000000ffff127224 */ /* 0x000fcc00078e00ff */
[----:B------:R-:W-:-:S03]  /*0c70*/  DFMA R18, R26, -R18, R30 ;  /* 0x800000121a12722b */ /* 0x000fc6000000001e */
[----:B------:R-:W-:-:S03]  /*0c80*/  LOP3.LUT R25, R23, R25, RZ, 0x3c, !PT ;  /* 0x0000001917197212 */ /* 0x000fc600078e3cff */
[----:B------:R-:W-:-:S04]  /*0c90*/  IADD3 R18, PT, PT, -R0, -0x43300000, RZ ;  /* 0xbcd0000000127810 */ /* 0x000fc80007ffe1ff */
[----:B------:R-:W-:-:S04]  /*0ca0*/  FSETP.NEU.AND P0, PT, |R19|, R18, PT ;  /* 0x000000121300720b */ /* 0x000fc80003f0d200 */
[----:B------:R-:W-:Y:S02]  /*0cb0*/  FSEL R26, R22, R26, !P0 ;  /* 0x0000001a161a7208 */ /* 0x000fe40004000000 */
[----:B------:R-:W-:Y:S01]  /*0cc0*/  FSEL R27, R25, R27, !P0 ;  /* 0x0000001b191b7208 */ /* 0x000fe20004000000 */
[----:B------:R-:W-:Y:S06]  /*0cd0*/  BRA `(.L_x_15) ;  /* 0x0000000000587947 */ /* 0x000fec0003800000 */
.L_x_14:
[----:B------:R-:W-:-:S14]  /*0ce0*/  DSETP.NAN.AND P0, PT, R22, R22, PT ;  /* 0x000000161600722a */ /* 0x000fdc0003f08000 */
[----:B------:R-:W-:Y:S05]  /*0cf0*/  @P0 BRA `(.L_x_16) ;  /* 0x0000000000480947 */ /* 0x000fea0003800000 */
[----:B------:R-:W0:Y:S02]  /*0d00*/  LDC.64 R20, c[0x0][0x398] ;  /* 0x0000e600ff147b82 */ /* 0x000e240000000a00 */
[----:B0-----:R-:W-:-:S14]  /*0d10*/  DSETP.NAN.AND P0, PT, R20, R20, PT ;  /* 0x000000141400722a */ /* 0x001fdc0003f08000 */
[----:B------:R-:W-:Y:S05]  /*0d20*/  @P0 BRA `(.L_x_17) ;  /* 0x0000000000300947 */ /* 0x000fea0003800000 */
[----:B------:R-:W-:Y:S01]  /*0d30*/  ISETP.NE.AND P0, PT, R28, R29, PT ;  /* 0x0000001d1c00720c */ /* 0x000fe20003f05270 */
[----:B------:R-:W-:Y:S02]  /*0d40*/  IMAD.MOV.U32 R26, RZ, RZ, 0x0 ;  /* 0x00000000ff1a7424 */ /* 0x000fe400078e00ff */
[----:B------:R-:W-:-:S10]  /*0d50*/  IMAD.MOV.U32 R27, RZ, RZ, -0x80000 ;  /* 0xfff80000ff1b7424 */ /* 0x000fd400078e00ff */
[----:B------:R-:W-:Y:S05]  /*0d60*/  @!P0 BRA `(.L_x_15) ;  /* 0x0000000000348947 */ /* 0x000fea0003800000 */
[----:B------:R-:W-:Y:S02]  /*0d70*/  ISETP.NE.AND P0, PT, R28, 0x7ff00000, PT ;  /* 0x7ff000001c00780c */ /* 0x000fe40003f05270 */
[----:B------:R-:W-:Y:S02]  /*0d80*/  LOP3.LUT R27, R23, 0x80000000, R19, 0x48, !PT ;  /* 0x80000000171b7812 */ /* 0x000fe400078e4813 */
[----:B------:R-:W-:-:S13]  /*0d90*/  ISETP.EQ.OR P0, PT, R29, RZ, !P0 ;  /* 0x000000ff1d00720c */ /* 0x000fda0004702670 */
[----:B------:R-:W-:Y:S01]  /*0da0*/  @P0 LOP3.LUT R0, R27, 0x7ff00000, RZ, 0xfc, !PT ;  /* 0x7ff000001b000812 */ /* 0x000fe200078efcff */
[----:B------:R-:W-:Y:S02]  /*0db0*/  @!P0 IMAD.MOV.U32 R26, RZ, RZ, RZ ;  /* 0x000000ffff1a8224 */ /* 0x000fe400078e00ff */
[----:B------:R-:W-:Y:S02]  /*0dc0*/  @P0 IMAD.MOV.U32 R26, RZ, RZ, RZ ;  /* 0x000000ffff1a0224 */ /* 0x000fe400078e00ff */
[----:B------:R-:W-:Y:S01]  /*0dd0*/  @P0 IMAD.MOV.U32 R27, RZ, RZ, R0 ;  /* 0x000000ffff1b0224 */ /* 0x000fe200078e0000 */
[----:B------:R-:W-:Y:S06]  /*0de0*/  BRA `(.L_x_15) ;  /* 0x0000000000147947 */ /* 0x000fec0003800000 */
.L_x_17:
[----:B------:R-:W-:Y:S01]  /*0df0*/  LOP3.LUT R27, R19, 0x80000, RZ, 0xfc, !PT ;  /* 0x00080000131b7812 */ /* 0x000fe200078efcff */
[----:B------:R-:W-:Y:S01]  /*0e00*/  IMAD.MOV.U32 R26, RZ, RZ, R18 ;  /* 0x000000ffff1a7224 */ /* 0x000fe200078e0012 */
[----:B------:R-:W-:Y:S06]  /*0e10*/  BRA `(.L_x_15) ;  /* 0x0000000000087947 */ /* 0x000fec0003800000 */
.L_x_16:
[----:B------:R-:W-:Y:S01]  /*0e20*/  LOP3.LUT R27, R23, 0x80000, RZ, 0xfc, !PT ;  /* 0x00080000171b7812 */ /* 0x000fe200078efcff */
[----:B------:R-:W-:-:S07]  /*0e30*/  IMAD.MOV.U32 R26, RZ, RZ, R22 ;  /* 0x000000ffff1a7224 */ /* 0x000fce00078e0016 */
.L_x_15:
[----:B------:R-:W-:Y:S05]  /*0e40*/  BSYNC.RECONVERGENT B2 ;  /* 0x0000000000027941 */ /* 0x000fea0003800200 */
.L_x_13:
[----:B------:R-:W-:Y:S01]  /*0e50*/  MOV R18, R2 ;  /* 0x0000000200127202 */ /* 0x000fe20000000f00 */
[----:B------:R-:W-:-:S04]  /*0e60*/  IMAD.MOV.U32 R19, RZ, RZ, 0x0 ;  /* 0x00000000ff137424 */ /* 0x000fc800078e00ff */
[----:B------:R-:W-:Y:S05]  /*0e70*/  RET.REL.NODEC R18 `(_Z10d_baselineP8atomdescP10hist_entryxdi) ;  /* 0xfffffff012607950 */ /* 0x000fea0003c3ffff */
        .weak           $__internal_1_$__cuda_sm20_dsqrt_rn_f64_mediumpath_v1
        .type           $__internal_1_$__cuda_sm20_dsqrt_rn_f64_mediumpath_v1,@function
        .size           $__internal_1_$__cuda_sm20_dsqrt_rn_f64_mediumpath_v1,(.L_x_24 - $__internal_1_$__cuda_sm20_dsqrt_rn_f64_mediumpath_v1)
$__internal_1_$__cuda_sm20_dsqrt_rn_f64_mediumpath_v1:
[----:B------:R-:W-:Y:S01]  /*0e80*/  ISETP.GE.U32.AND P0, PT, R22, -0x3400000, PT ;  /* 0xfcc000001600780c */ /* 0x000fe20003f06070 */
[----:B------:R-:W-:Y:S01]  /*0e90*/  BSSY.RECONVERGENT B2, `(.L_x_18) ;  /* 0x0000024000027945 */ /* 0x000fe20003800200 */
[----:B------:R-:W-:-:S11]  /*0ea0*/  IMAD.MOV.U32 R25, RZ, RZ, R31 ;  /* 0x000000ffff197224 */ /* 0x000fd600078e001f */
[----:B------:R-:W-:Y:S05]  /*0eb0*/  @!P0 BRA `(.L_x_19) ;  /* 0x0000000000208947 */ /* 0x000fea0003800000 */
[----:B------:R-:W-:-:S10]  /*0ec0*/  DFMA.RM R24, R28, R24, R26 ;  /* 0x000000181c18722b */ /* 0x000fd4000000401a */
[----:B------:R-:W-:-:S05]  /*0ed0*/  IADD3 R20, P0, PT, R24, 0x1, RZ ;  /* 0x0000000118147810 */ /* 0x000fca0007f1e0ff */
[----:B------:R-:W-:-:S06]  /*0ee0*/  IMAD.X R21, RZ, RZ, R25, P0 ;  /* 0x000000ffff157224 */ /* 0x000fcc00000e0619 */
[----:B------:R-:W-:-:S08]  /*0ef0*/  DFMA.RP R18, -R24, R20, R18 ;  /* 0x000000141812722b */ /* 0x000fd00000008112 */
[----:B------:R-:W-:-:S06]  /*0f00*/  DSETP.GT.AND P0, PT, R18, RZ, PT ;  /* 0x000000ff1200722a */ /* 0x000fcc0003f04000 */
[----:B------:R-:W-:Y:S02]  /*0f10*/  FSEL R20, R20, R24, P0 ;  /* 0x0000001814147208 */ /* 0x000fe40000000000 */
[----:B------:R-:W-:Y:S01]  /*0f20*/  FSEL R21, R21, R25, P0 ;  /* 0x0000001915157208 */ /* 0x000fe20000000000 */
[----:B------:R-:W-:Y:S06]  /*0f30*/  BRA `(.L_x_20) ;  /* 0x0000000000647947 */ /* 0x000fec0003800000 */
.L_x_19:
[----:B------:R-:W-:-:S14]  /*0f40*/  DSETP.NE.AND P0, PT, R18, RZ, PT ;  /* 0x000000ff1200722a */ /* 0x000fdc0003f05000 */
[----:B------:R-:W-:Y:S05]  /*0f50*/  @!P0 BRA `(.L_x_21) ;  /* 0x0000000000588947 */ /* 0x000fea0003800000 */
[----:B------:R-:W-:-:S13]  /*0f60*/  ISETP.GE.AND P0, PT, R19, RZ, PT ;  /* 0x000000ff1300720c */ /* 0x000fda0003f06270 */
[----:B------:R-:W-:Y:S02]  /*0f70*/  @!P0 IMAD.MOV.U32 R20, RZ, RZ, 0x0 ;  /* 0x00000000ff148424 */ /* 0x000fe400078e00ff */
[----:B------:R-:W-:Y:S01]  /*0f80*/  @!P0 IMAD.MOV.U32 R21, RZ, RZ, -0x80000 ;  /* 0xfff80000ff158424 */ /* 0x000fe200078e00ff */
[----:B------:R-:W-:Y:S06]  /*0f90*/  @!P0 BRA `(.L_x_20) ;  /* 0x00000000004c8947 */ /* 0x000fec0003800000 */
[----:B------:R-:W-:-:S13]  /*0fa0*/  ISETP.GT.AND P0, PT, R19, 0x7fefffff, PT ;  /* 0x7fefffff1300780c */ /* 0x000fda0003f04270 */
[----:B------:R-:W-:Y:S05]  /*0fb0*/  @P0 BRA `(.L_x_21) ;  /* 0x0000000000400947 */ /* 0x000fea0003800000 */
[----:B------:R-:W-:Y:S01]  /*0fc0*/  DMUL R18, R18, 8.11296384146066816958e+31 ;  /* 0x4690000012127828 */ /* 0x000fe20000000000 */
[----:B------:R-:W-:Y:S02]  /*0fd0*/  IMAD.MOV.U32 R20, RZ, RZ, RZ ;  /* 0x000000ffff147224 */ /* 0x000fe400078e00ff */
[----:B------:R-:W-:Y:S02]  /*0fe0*/  IMAD.MOV.U32 R24, RZ, RZ, 0x0 ;  /* 0x00000000ff187424 */ /* 0x000fe400078e00ff */
[----:B------:R-:W-:Y:S01]  /*0ff0*/  IMAD.MOV.U32 R25, RZ, RZ, 0x3fd80000 ;  /* 0x3fd80000ff197424 */ /* 0x000fe200078e00ff */
[----:B------:R-:W0:Y:S02]  /*1000*/  MUFU.RSQ64H R21, R19 ;  /* 0x0000001300157308 */ /* 0x000e240000001c00 */
[----:B0-----:R-:W-:-:S08]  /*1010*/  DMUL R22, R20, R20 ;  /* 0x0000001414167228 */ /* 0x001fd00000000000 */
[----:B------:R-:W-:-:S08]  /*1020*/  DFMA R22, R18, -R22, 1 ;  /* 0x3ff000001216742b */ /* 0x000fd00000000816 */
[----:B------:R-:W-:Y:S02]  /*1030*/  DFMA R24, R22, R24, 0.5 ;  /* 0x3fe000001618742b */ /* 0x000fe40000000018 */
[----:B------:R-:W-:-:S08]  /*1040*/  DMUL R22, R20, R22 ;  /* 0x0000001614167228 */ /* 0x000fd00000000000 */
[----:B------:R-:W-:-:S08]  /*1050*/  DFMA R22, R24, R22, R20 ;  /* 0x000000161816722b */ /* 0x000fd00000000014 */
[----:B------:R-:W-:Y:S02]  /*1060*/  DMUL R20, R18, R22 ;  /* 0x0000001612147228 */ /* 0x000fe40000000000 */
[----:B------:R-:W-:-:S06]  /*1070*/  VIADD R23, R23, 0xfff00000 ;  /* 0xfff0000017177836 */ /* 0x000fcc0000000000 */
[----:B------:R-:W-:-:S08]  /*1080*/  DFMA R24, R20, -R20, R18 ;  /* 0x800000141418722b */ /* 0x000fd00000000012 */
[----:B------:R-:W-:-:S10]  /*1090*/  DFMA R20, R22, R24, R20 ;  /* 0x000000181614722b */ /* 0x000fd40000000014 */
[----:B------:R-:W-:Y:S01]  /*10a0*/  VIADD R21, R21, 0xfcb00000 ;  /* 0xfcb0000015157836 */ /* 0x000fe20000000000 */
[----:B------:R-:W-:Y:S06]  /*10b0*/  BRA `(.L_x_20) ;  /* 0x0000000000047947 */ /* 0x000fec0003800000 */
.L_x_21:
[----:B------:R-:W-:-:S11]  /*10c0*/  DADD R20, R18, R18 ;  /* 0x0000000012147229 */ /* 0x000fd60000000012 */
.L_x_20:
[----:B------:R-:W-:Y:S05]  /*10d0*/  BSYNC.RECONVERGENT B2 ;  /* 0x0000000000027941 */ /* 0x000fea0003800200 */
.L_x_18:
[----:B------:R-:W-:Y:S02]  /*10e0*/  IMAD.MOV.U32 R18, RZ, RZ, R0 ;  /* 0x000000ffff127224 */ /* 0x000fe400078e0000 */
[----:B------:R-:W-:-:S04]  /*10f0*/  IMAD.MOV.U32 R19, RZ, RZ, 0x0 ;  /* 0x00000000ff137424 */ /* 0x000fc800078e00ff */
[----:B------:R-:W-:Y:S05]  /*1100*/  RET.REL.NODEC R18 `(_Z10d_baselineP8atomdescP10hist_entryxdi) ;  /* 0xffffffec12bc7950 */ /* 0x000fea0003c3ffff */
.L_x_22:
[----:B------:R-:W-:-:S00]  /*1110*/  BRA `(.L_x_22) ;  /* 0xfffffffc00fc7947 */ /* 0x000fc0000383ffff */
[----:B------:R-:W-:-:S00]  /*1120*/  NOP ;  /* 0x0000000000007918 */ /* 0x000fc00000000000 */
        /* <DEDUP_REMOVED lines=13> */
.L_x_24:


//--------------------- .nv.shared._Z10d_baselineP8atomdescP10hist_entryxdi --------------------------
	.section	.nv.shared._Z10d_baselineP8atomdescP10hist_entryxdi,"aw",@nobits
	.sectionflags	@""
	.align	16
	.zero		1024


//--------------------- .nv.shared.reserved.0     --------------------------
	.section	.nv.shared.reserved.0,"aw",@nobits
	.weak		__nv_reservedSMEM_offset_0_alias
	.size		__nv_reservedSMEM_offset_0_alias, 0, 64
	.other		__nv_reservedSMEM_offset_0_alias,@"STO_CUDA_RESERVED_SHARED STV_DEFAULT"
__nv_reservedSMEM_offset_0_alias:
	.zero		0
	.zero		64


//--------------------- .nv.constant0._Z10d_baselineP8atomdescP10hist_entryxdi --------------------------
	.section	.nv.constant0._Z10d_baselineP8atomdescP10hist_entryxdi,"a",@progbits
	.sectionflags	@""
	.align	4
.nv.constant0._Z10d_baselineP8atomdescP10hist_entryxdi:
	.zero		932


//--------------------- SYMBOLS --------------------------

	.type		.nv.reservedSmem.offset0,@object
	.size		.nv.reservedSmem.offset0,0x4
	.type		.nv.reservedSmem.cap,@object
	.size		.nv.reservedSmem.cap,0x4
